	.headerflags	@"EF_CUDA_TEXMODE_UNIFIED EF_CUDA_64BIT_ADDRESS EF_CUDA_ACCELERATORS EF_CUDA_SM90 EF_CUDA_VIRTUAL_SM(EF_CUDA_SM90)"
	.elftype	@"ET_EXEC"


//--------------------- .nv.info                  --------------------------
	.section	.nv.info,"",@"SHT_CUDA_INFO"
	.align	4


	//----- nvinfo : EIATTR_REGCOUNT
	.align		4
        /*0000*/ 	.byte	0x04, 0x2f
        /*0002*/ 	.short	(.L_1 - .L_0)
	.align		4
.L_0:
        /*0004*/ 	.word	index@(triton_poi_fused_convolution_div_relu_sub_4)
        /*0008*/ 	.word	0x00000020


	//----- nvinfo : EIATTR_MIN_STACK_SIZE
	.align		4
.L_1:
        /*000c*/ 	.byte	0x04, 0x12
        /*000e*/ 	.short	(.L_3 - .L_2)
	.align		4
.L_2:
        /*0010*/ 	.word	index@(triton_poi_fused_convolution_div_relu_sub_4)
        /*0014*/ 	.word	0x00000000


	//----- nvinfo : EIATTR_FRAME_SIZE
	.align		4
.L_3:
        /*0018*/ 	.byte	0x04, 0x11
        /*001a*/ 	.short	(.L_5 - .L_4)
	.align		4
.L_4:
        /*001c*/ 	.word	index@(triton_poi_fused_convolution_div_relu_sub_4)
        /*0020*/ 	.word	0x00000000


	//----- nvinfo : EIATTR_MIN_STACK_SIZE
	.align		4
.L_5:
        /*0024*/ 	.byte	0x04, 0x12
        /*0026*/ 	.short	(.L_7 - .L_6)
	.align		4
.L_6:
        /*0028*/ 	.word	index@(triton_poi_fused_convolution_div_relu_sub_4)
        /*002c*/ 	.word	0x00000000
.L_7:


//--------------------- .nv.info.triton_poi_fused_convolution_div_relu_sub_4 --------------------------
	.section	.nv.info.triton_poi_fused_convolution_div_relu_sub_4,"",@"SHT_CUDA_INFO"
	.sectionflags	@""
	.align	4


	//----- nvinfo : EIATTR_CUDA_API_VERSION
	.align		4
        /*0000*/ 	.byte	0x04, 0x37
        /*0002*/ 	.short	(.L_9 - .L_8)
.L_8:
        /*0004*/ 	.word	0x0000007c


	//----- nvinfo : EIATTR_KPARAM_INFO
	.align		4
.L_9:
        /*0008*/ 	.byte	0x04, 0x17
        /*000a*/ 	.short	(.L_11 - .L_10)
.L_10:
        /*000c*/ 	.word	0x00000000
        /*0010*/ 	.short	0x0004
        /*0012*/ 	.short	0x001c
        /*0014*/ 	.byte	0x00, 0xf0, 0x11, 0x00


	//----- nvinfo : EIATTR_KPARAM_INFO
	.align		4
.L_11:
        /*0018*/ 	.byte	0x04, 0x17
        /*001a*/ 	.short	(.L_13 - .L_12)
.L_12:
        /*001c*/ 	.word	0x00000000
        /*0020*/ 	.short	0x0003
        /*0022*/ 	.short	0x0018
        /*0024*/ 	.byte	0x00, 0xf0, 0x11, 0x00


	//----- nvinfo : EIATTR_KPARAM_INFO
	.align		4
.L_13:
        /*0028*/ 	.byte	0x04, 0x17
        /*002a*/ 	.short	(.L_15 - .L_14)
.L_14:
        /*002c*/ 	.word	0x00000000
        /*0030*/ 	.short	0x0002
        /*0032*/ 	.short	0x0010
        /*0034*/ 	.byte	0x00, 0xf4, 0x21, 0x00


	//----- nvinfo : EIATTR_KPARAM_INFO
	.align		4
.L_15:
        /*0038*/ 	.byte	0x04, 0x17
        /*003a*/ 	.short	(.L_17 - .L_16)
.L_16:
        /*003c*/ 	.word	0x00000000
        /*0040*/ 	.short	0x0001
        /*0042*/ 	.short	0x0008
        /*0044*/ 	.byte	0x00, 0xf4, 0x21, 0x00


	//----- nvinfo : EIATTR_KPARAM_INFO
	.align		4
.L_17:
        /*0048*/ 	.byte	0x04, 0x17
        /*004a*/ 	.short	(.L_19 - .L_18)
.L_18:
        /*004c*/ 	.word	0x00000000
        /*0050*/ 	.short	0x0000
        /*0052*/ 	.short	0x0000
        /*0054*/ 	.byte	0x00, 0xf4, 0x21, 0x00


	//----- nvinfo : EIATTR_SPARSE_MMA_MASK
	.align		4
.L_19:
        /*0058*/ 	.byte	0x03, 0x50
        /*005a*/ 	.short	0x0000


	//----- nvinfo : EIATTR_MAXREG_COUNT
	.align		4
        /*005c*/ 	.byte	0x03, 0x1b
        /*005e*/ 	.short	0x00ff


	//----- nvinfo : EIATTR_EXIT_INSTR_OFFSETS
	.align		4
        /*0060*/ 	.byte	0x04, 0x1c
        /*0062*/ 	.short	(.L_21 - .L_20)


	//   ....[0]....
.L_20:
        /*0064*/ 	.word	0x00000d00


	//   ....[1]....
        /*0068*/ 	.word	0x00000d20


	//----- nvinfo : EIATTR_REQNTID
	.align		4
.L_21:
        /*006c*/ 	.byte	0x04, 0x10
        /*006e*/ 	.short	(.L_23 - .L_22)
.L_22:
        /*0070*/ 	.word	0x00000100
        /*0074*/ 	.word	0x00000001
        /*0078*/ 	.word	0x00000001


	//----- nvinfo : EIATTR_CBANK_PARAM_SIZE
	.align		4
.L_23:
        /*007c*/ 	.byte	0x03, 0x19
        /*007e*/ 	.short	0x0020


	//----- nvinfo : EIATTR_PARAM_CBANK
	.align		4
        /*0080*/ 	.byte	0x04, 0x0a
        /*0082*/ 	.short	(.L_25 - .L_24)
	.align		4
.L_24:
        /*0084*/ 	.word	index@(.nv.constant0.triton_poi_fused_convolution_div_relu_sub_4)
        /*0088*/ 	.short	0x0210
        /*008a*/ 	.short	0x0020


	//----- nvinfo : EIATTR_SW_WAR
	.align		4
.L_25:
        /*008c*/ 	.byte	0x04, 0x36
        /*008e*/ 	.short	(.L_27 - .L_26)
.L_26:
        /*0090*/ 	.word	0x00000008
.L_27:


//--------------------- .nv.callgraph             --------------------------
	.section	.nv.callgraph,"",@"SHT_CUDA_CALLGRAPH"
	.align	4
	.sectionentsize	8
	.align		4
        /*0000*/ 	.word	0x00000000
	.align		4
        /*0004*/ 	.word	0xffffffff
	.align		4
        /*0008*/ 	.word	0x00000000
	.align		4
        /*000c*/ 	.word	0xfffffffe
	.align		4
        /*0010*/ 	.word	0x00000000
	.align		4
        /*0014*/ 	.word	0xfffffffd
	.align		4
        /*0018*/ 	.word	0x00000000
	.align		4
        /*001c*/ 	.word	0xfffffffc


//--------------------- .text.triton_poi_fused_convolution_div_relu_sub_4 --------------------------
	.section	.text.triton_poi_fused_convolution_div_relu_sub_4,"ax",@progbits
	.sectionflags	@"SHF_BARRIERS=1"
	.align	128
        .global         triton_poi_fused_convolution_div_relu_sub_4
        .type           triton_poi_fused_convolution_div_relu_sub_4,@function
        .size           triton_poi_fused_convolution_div_relu_sub_4,(.L_x_1 - triton_poi_fused_convolution_div_relu_sub_4)
        .other          triton_poi_fused_convolution_div_relu_sub_4,@"STO_CUDA_ENTRY STV_DEFAULT"
triton_poi_fused_convolution_div_relu_sub_4:
.text.triton_poi_fused_convolution_div_relu_sub_4:
[----:B------:R-:W0:Y:S01]  /*0000*/  LDC R1, c[0x0][0x28] ;  /* 0x00000a00ff017b82 */ /* 0x000e220000000800 */
[----:B------:R-:W1:Y:S07]  /*0010*/  S2R R3, SR_TID.X ;  /* 0x0000000000037919 */ /* 0x000e6e0000002100 */
[----:B------:R-:W2:Y:S01]  /*0020*/  LDC.64 R22, c[0x0][0x210] ;  /* 0x00008400ff167b82 */ /* 0x000ea20000000a00 */
[----:B------:R-:W-:Y:S01]  /*0030*/  CS2R R6, SRZ ;  /* 0x0000000000067805 */ /* 0x000fe2000001ff00 */
[----:B------:R-:W-:Y:S01]  /*0040*/  ULDC.64 UR6, c[0x0][0x208] ;  /* 0x0000820000067ab9 */ /* 0x000fe20000000a00 */
[----:B------:R-:W3:Y:S01]  /*0050*/  S2R R20, SR_CTAID.Y ;  /* 0x0000000000147919 */ /* 0x000ee20000002600 */
[----:B------:R-:W4:Y:S04]  /*0060*/  S2R R21, SR_CTAID.X ;  /* 0x0000000000157919 */ /* 0x000f280000002500 */
[----:B------:R-:W5:Y:S01]  /*0070*/  S2UR UR5, SR_CgaCtaId ;  /* 0x00000000000579c3 */ /* 0x000f620000008800 */
[----:B-1----:R-:W-:Y:S01]  /*0080*/  IMAD.SHL.U32 R2, R3, 0x4, RZ ;  /* 0x0000000403027824 */ /* 0x002fe200078e00ff */
[----:B------:R-:W-:-:S04]  /*0090*/  SHF.R.U32.HI R26, RZ, 0x6, R3 ;  /* 0x00000006ff1a7819 */ /* 0x000fc80000011603 */
[----:B------:R-:W-:Y:S02]  /*00a0*/  LOP3.LUT R5, R2, 0xfc, RZ, 0xc0, !PT ;  /* 0x000000fc02057812 */ /* 0x000fe400078ec0ff */
[----:B------:R-:W-:Y:S01]  /*00b0*/  SGXT.U32 R26, R26, 0x2 ;  /* 0x000000021a1a781a */ /* 0x000fe20000000000 */
[----:B----4-:R-:W-:Y:S01]  /*00c0*/  IMAD.SHL.U32 R21, R21, 0x10, RZ ;  /* 0x0000001015157824 */ /* 0x010fe200078e00ff */
[----:B---3--:R-:W-:-:S04]  /*00d0*/  PRMT R5, R5, 0x6540, R20 ;  /* 0x0000654005057816 */ /* 0x008fc80000000014 */
[----:B------:R-:W-:Y:S02]  /*00e0*/  SHF.R.S32.HI R0, RZ, 0x1f, R5 ;  /* 0x0000001fff007819 */ /* 0x000fe40000011405 */
[----:B------:R-:W-:Y:S02]  /*00f0*/  LOP3.LUT R17, R21, R26, RZ, 0xfc, !PT ;  /* 0x0000001a15117212 */ /* 0x000fe400078efcff */
[----:B------:R-:W-:Y:S02]  /*0100*/  LEA.HI R0, R0, R5, RZ, 0x6 ;  /* 0x0000000500007211 */ /* 0x000fe400078f30ff */
[----:B------:R-:W-:-:S03]  /*0110*/  ISETP.GE.AND P0, PT, R5, 0x100, PT ;  /* 0x000001000500780c */ /* 0x000fc60003f06270 */
[C---:B------:R-:W-:Y:S01]  /*0120*/  IMAD.SHL.U32 R4, R0.reuse, 0x1000, RZ ;  /* 0x0000100000047824 */ /* 0x040fe200078e00ff */
[----:B------:R-:W-:-:S04]  /*0130*/  LOP3.LUT R0, R0, 0xffffffc0, RZ, 0xc0, !PT ;  /* 0xffffffc000007812 */ /* 0x000fc800078ec0ff */
[----:B------:R-:W-:-:S04]  /*0140*/  LOP3.LUT R4, R4, 0xfffc0000, RZ, 0xc0, !PT ;  /* 0xfffc000004047812 */ /* 0x000fc800078ec0ff */
[----:B------:R-:W-:Y:S02]  /*0150*/  IADD3 R0, R4, R5, -R0 ;  /* 0x0000000504007210 */ /* 0x000fe40007ffe800 */
[----:B------:R-:W-:-:S03]  /*0160*/  CS2R R4, SRZ ;  /* 0x0000000000047805 */ /* 0x000fc6000001ff00 */
[----:B------:R-:W-:Y:S02]  /*0170*/  IMAD R17, R17, 0x40, R0 ;  /* 0x0000004011117824 */ /* 0x000fe400078e0200 */
[----:B------:R-:W-:Y:S01]  /*0180*/  IMAD.SHL.U32 R0, R3, 0x40, RZ ;  /* 0x0000004003007824 */ /* 0x000fe200078e00ff */
[----:B------:R-:W-:Y:S01]  /*0190*/  UMOV UR4, 0x400 ;  /* 0x0000040000047882 */ /* 0x000fe20000000000 */
[C---:B--2---:R-:W-:Y:S01]  /*01a0*/  IMAD.WIDE R12, R17.reuse, 0x4, R22 ;  /* 0x00000004110c7825 */ /* 0x044fe200078e0216 */
[----:B-----5:R-:W-:Y:S02]  /*01b0*/  UPRMT UR4, UR5, 0x654, UR4 ;  /* 0x0000065405047896 */ /* 0x020fe40008000004 */
[----:B------:R-:W-:Y:S02]  /*01c0*/  LOP3.LUT R15, R0, 0xfc0, RZ, 0xc0, !PT ;  /* 0x00000fc0000f7812 */ /* 0x000fe400078ec0ff */
[----:B------:R1:W2:Y:S01]  /*01d0*/  @!P0 LDG.E.EL.128 R4, desc[UR6][R12.64] ;  /* 0x000000060c048981 */ /* 0x0002a2000c2e1d00 */
[----:B------:R-:W-:Y:S01]  /*01e0*/  VIADD R19, R17, 0x100 ;  /* 0x0000010011137836 */ /* 0x000fe20000000000 */
[----:B------:R-:W-:-:S02]  /*01f0*/  LOP3.LUT R0, R15, 0x10, RZ, 0xfc, !PT ;  /* 0x000000100f007812 */ /* 0x000fc400078efcff */
[----:B------:R-:W-:Y:S02]  /*0200*/  CS2R R8, SRZ ;  /* 0x0000000000087805 */ /* 0x000fe4000001ff00 */
[C---:B------:R-:W-:Y:S02]  /*0210*/  LOP3.LUT R14, R15.reuse, 0x20, RZ, 0xfc, !PT ;  /* 0x000000200f0e7812 */ /* 0x040fe400078efcff */
[----:B------:R-:W-:Y:S02]  /*0220*/  CS2R R10, SRZ ;  /* 0x00000000000a7805 */ /* 0x000fe4000001ff00 */
[----:B------:R-:W-:Y:S01]  /*0230*/  LOP3.LUT R26, R15, R26, RZ, 0xfc, !PT ;  /* 0x0000001a0f1a7212 */ /* 0x000fe200078efcff */
[----:B------:R-:W-:Y:S01]  /*0240*/  IMAD.WIDE R18, R19, 0x4, R22 ;  /* 0x0000000413127825 */ /* 0x000fe200078e0216 */
[C---:B------:R-:W-:Y:S02]  /*0250*/  LEA.HI R27, R15.reuse, UR4, RZ, 0x1e ;  /* 0x000000040f1b7c11 */ /* 0x040fe4000f8ff0ff */
[----:B-1----:R-:W-:-:S02]  /*0260*/  LOP3.LUT R12, R15, 0x30, RZ, 0xfc, !PT ;  /* 0x000000300f0c7812 */ /* 0x002fc400078efcff */
[----:B------:R-:W-:Y:S01]  /*0270*/  LEA.HI R13, R0, UR4, RZ, 0x1e ;  /* 0x00000004000d7c11 */ /* 0x000fe2000f8ff0ff */
[C---:B------:R-:W-:Y:S01]  /*0280*/  VIADD R25, R17.reuse, 0x200 ;  /* 0x0000020011197836 */ /* 0x040fe20000000000 */
[----:B------:R-:W-:Y:S01]  /*0290*/  LEA.HI R29, R14, UR4, RZ, 0x1e ;  /* 0x000000040e1d7c11 */ /* 0x000fe2000f8ff0ff */
[----:B------:R-:W-:Y:S01]  /*02a0*/  IMAD R27, R26, 0x4, R27 ;  /* 0x000000041a1b7824 */ /* 0x000fe200078e021b */
[----:B------:R-:W-:Y:S01]  /*02b0*/  LEA.HI R15, R12, UR4, RZ, 0x1e ;  /* 0x000000040c0f7c11 */ /* 0x000fe2000f8ff0ff */
[C---:B------:R-:W-:Y:S01]  /*02c0*/  IMAD R0, R26.reuse, 0x4, R13 ;  /* 0x000000041a007824 */ /* 0x040fe200078e020d */
[----:B------:R1:W3:Y:S01]  /*02d0*/  @!P0 LDG.E.EL.128 R8, desc[UR6][R18.64] ;  /* 0x0000000612088981 */ /* 0x0002e2000c2e1d00 */
[C---:B------:R-:W-:Y:S01]  /*02e0*/  IMAD R29, R26.reuse, 0x4, R29 ;  /* 0x000000041a1d7824 */ /* 0x040fe200078e021d */
[----:B------:R-:W-:Y:S01]  /*02f0*/  CS2R R12, SRZ ;  /* 0x00000000000c7805 */ /* 0x000fe2000001ff00 */
[----:B------:R-:W-:Y:S01]  /*0300*/  IMAD R26, R26, 0x4, R15 ;  /* 0x000000041a1a7824 */ /* 0x000fe200078e020f */
[----:B------:R-:W-:Y:S01]  /*0310*/  CS2R R14, SRZ ;  /* 0x00000000000e7805 */ /* 0x000fe2000001ff00 */
[----:B------:R-:W-:-:S02]  /*0320*/  VIADD R17, R17, 0x300 ;  /* 0x0000030011117836 */ /* 0x000fc40000000000 */
[----:B------:R-:W-:Y:S01]  /*0330*/  IMAD.WIDE R24, R25, 0x4, R22 ;  /* 0x0000000419187825 */ /* 0x000fe200078e0216 */
[----:B-1----:R-:W-:-:S03]  /*0340*/  CS2R R18, SRZ ;  /* 0x0000000000127805 */ /* 0x002fc6000001ff00 */
[----:B------:R-:W-:Y:S01]  /*0350*/  IMAD.WIDE R22, R17, 0x4, R22 ;  /* 0x0000000411167825 */ /* 0x000fe200078e0216 */
[----:B------:R-:W-:Y:S01]  /*0360*/  CS2R R16, SRZ ;  /* 0x0000000000107805 */ /* 0x000fe2000001ff00 */
[----:B------:R1:W4:Y:S05]  /*0370*/  @!P0 LDG.E.EL.128 R12, desc[UR6][R24.64] ;  /* 0x00000006180c8981 */ /* 0x00032a000c2e1d00 */
[----:B------:R5:W4:Y:S01]  /*0380*/  @!P0 LDG.E.EL.128 R16, desc[UR6][R22.64] ;  /* 0x0000000616108981 */ /* 0x000b22000c2e1d00 */
[----:B------:R-:W-:Y:S01]  /*0390*/  SHF.R.S32.HI R28, RZ, 0x17, R20 ;  /* 0x00000017ff1c7819 */ /* 0x000fe20000011414 */
[----:B-1----:R-:W1:Y:S03]  /*03a0*/  LDC.64 R24, c[0x0][0x218] ;  /* 0x00008600ff187b82 */ /* 0x002e660000000a00 */
[----:B-----5:R-:W-:-:S02]  /*03b0*/  SGXT R23, R28, 0x1 ;  /* 0x000000011c17781a */ /* 0x020fc40000000200 */
[----:B------:R-:W-:-:S04]  /*03c0*/  PRMT R28, R3, 0x6540, R20 ;  /* 0x00006540031c7816 */ /* 0x000fc80000000014 */
[----:B------:R-:W-:Y:S02]  /*03d0*/  LEA.HI R23, R23, R28, RZ, 0x6 ;  /* 0x0000001c17177211 */ /* 0x000fe400078f30ff */
[----:B------:R-:W-:Y:S02]  /*03e0*/  ISETP.GE.AND P0, PT, R28, 0x100, PT ;  /* 0x000001001c00780c */ /* 0x000fe40003f06270 */
[----:B------:R-:W-:-:S05]  /*03f0*/  LOP3.LUT R23, R23, 0xffffffc0, RZ, 0xc0, !PT ;  /* 0xffffffc017177812 */ /* 0x000fca00078ec0ff */
[----:B------:R-:W-:-:S04]  /*0400*/  IMAD.IADD R28, R28, 0x1, -R23 ;  /* 0x000000011c1c7824 */ /* 0x000fc800078e0a17 */
[----:B-1----:R-:W-:Y:S01]  /*0410*/  IMAD.WIDE R24, R28, 0x4, R24 ;  /* 0x000000041c187825 */ /* 0x002fe200078e0218 */
[----:B--2---:R-:W-:Y:S04]  /*0420*/  STS [R27], R4 ;  /* 0x000000041b007388 */ /* 0x004fe80000000800 */
[----:B------:R-:W-:Y:S04]  /*0430*/  STS [R0+0x40], R5 ;  /* 0x0000400500007388 */ /* 0x000fe80000000800 */
[----:B------:R1:W-:Y:S04]  /*0440*/  STS [R29+0x80], R6 ;  /* 0x000080061d007388 */ /* 0x0003e80000000800 */
[----:B------:R2:W-:Y:S04]  /*0450*/  STS [R26+0xc0], R7 ;  /* 0x0000c0071a007388 */ /* 0x0005e80000000800 */
[----:B---3--:R3:W-:Y:S04]  /*0460*/  STS [R27+0x10], R8 ;  /* 0x000010081b007388 */ /* 0x0087e80000000800 */
[----:B------:R-:W-:Y:S04]  /*0470*/  STS [R0+0x50], R9 ;  /* 0x0000500900007388 */ /* 0x000fe80000000800 */
[----:B------:R5:W-:Y:S04]  /*0480*/  STS [R29+0x90], R10 ;  /* 0x0000900a1d007388 */ /* 0x000be80000000800 */
[----:B------:R1:W-:Y:S04]  /*0490*/  STS [R26+0xd0], R11 ;  /* 0x0000d00b1a007388 */ /* 0x0003e80000000800 */
[----:B----4-:R-:W-:Y:S04]  /*04a0*/  STS [R27+0x20], R12 ;  /* 0x0000200c1b007388 */ /* 0x010fe80000000800 */
[----:B------:R-:W-:Y:S04]  /*04b0*/  STS [R0+0x60], R13 ;  /* 0x0000600d00007388 */ /* 0x000fe80000000800 */
[----:B------:R-:W-:Y:S04]  /*04c0*/  STS [R29+0xa0], R14 ;  /* 0x0000a00e1d007388 */ /* 0x000fe80000000800 */
[----:B------:R-:W-:Y:S04]  /*04d0*/  STS [R26+0xe0], R15 ;  /* 0x0000e00f1a007388 */ /* 0x000fe80000000800 */
[----:B------:R-:W-:Y:S04]  /*04e0*/  STS [R27+0x30], R16 ;  /* 0x000030101b007388 */ /* 0x000fe80000000800 */
[----:B------:R4:W-:Y:S04]  /*04f0*/  STS [R0+0x70], R17 ;  /* 0x0000701100007388 */ /* 0x0009e80000000800 */
[----:B------:R-:W-:Y:S04]  /*0500*/  STS [R29+0xb0], R18 ;  /* 0x0000b0121d007388 */ /* 0x000fe80000000800 */
[----:B------:R3:W-:Y:S01]  /*0510*/  STS [R26+0xf0], R19 ;  /* 0x0000f0131a007388 */ /* 0x0007e20000000800 */
[----:B-1----:R-:W-:Y:S01]  /*0520*/  IMAD.MOV.U32 R6, RZ, RZ, RZ ;  /* 0x000000ffff067224 */ /* 0x002fe200078e00ff */
[----:B------:R-:W-:Y:S06]  /*0530*/  BAR.SYNC.DEFER_BLOCKING 0x0 ;  /* 0x0000000000007b1d */ /* 0x000fec0000010000 */
[----:B------:R1:W4:Y:S01]  /*0540*/  @!P0 LDG.E.EL R6, desc[UR6][R24.64] ;  /* 0x0000000618068981 */ /* 0x000322000c2e1900 */
[----:B--2---:R-:W-:-:S04]  /*0550*/  LOP3.LUT R7, R2, 0x3fc, RZ, 0xc0, !PT ;  /* 0x000003fc02077812 */ /* 0x004fc800078ec0ff */
[C---:B------:R-:W-:Y:S02]  /*0560*/  LOP3.LUT R5, R7.reuse, 0x400, RZ, 0xfc, !PT ;  /* 0x0000040007057812 */ /* 0x040fe400078efcff */
[C---:B---3--:R-:W-:Y:S02]  /*0570*/  LOP3.LUT R8, R7.reuse, 0x800, RZ, 0xfc, !PT ;  /* 0x0000080007087812 */ /* 0x048fe400078efcff */
[----:B-----5:R-:W-:Y:S02]  /*0580*/  LOP3.LUT R10, R7, 0xc00, RZ, 0xfc, !PT ;  /* 0x00000c00070a7812 */ /* 0x020fe400078efcff */
[----:B0-----:R-:W-:Y:S02]  /*0590*/  SHF.R.U32.HI R11, RZ, 0x2, R3 ;  /* 0x00000002ff0b7819 */ /* 0x001fe40000011603 */
[----:B----4-:R-:W-:Y:S02]  /*05a0*/  SHF.R.U32.HI R0, RZ, 0x2, R5 ;  /* 0x00000002ff007819 */ /* 0x010fe40000011605 */
[----:B------:R-:W-:-:S02]  /*05b0*/  SHF.R.U32.HI R9, RZ, 0x2, R8 ;  /* 0x00000002ff097819 */ /* 0x000fc40000011608 */
[----:B------:R-:W-:Y:S02]  /*05c0*/  SHF.R.U32.HI R10, RZ, 0x2, R10 ;  /* 0x00000002ff0a7819 */ /* 0x000fe4000001160a */
[----:B------:R-:W-:Y:S02]  /*05d0*/  LOP3.LUT R4, R3, 0xff, RZ, 0xc0, !PT ;  /* 0x000000ff03047812 */ /* 0x000fe400078ec0ff */
[----:B------:R-:W-:Y:S02]  /*05e0*/  SGXT.U32 R5, R11, 0x6 ;  /* 0x000000060b05781a */ /* 0x000fe40000000000 */
[----:B------:R-:W-:Y:S02]  /*05f0*/  LOP3.LUT R8, R0, 0x1fc, RZ, 0xc0, !PT ;  /* 0x000001fc00087812 */ /* 0x000fe400078ec0ff */
[----:B------:R-:W-:Y:S02]  /*0600*/  LOP3.LUT R3, R3, 0xfc, RZ, 0xc0, !PT ;  /* 0x000000fc03037812 */ /* 0x000fe400078ec0ff */
[----:B------:R-:W-:-:S02]  /*0610*/  LOP3.LUT R9, R9, 0x2fc, RZ, 0xc0, !PT ;  /* 0x000002fc09097812 */ /* 0x000fc400078ec0ff */
[----:B------:R-:W-:Y:S01]  /*0620*/  LOP3.LUT R11, R10, 0x3fc, RZ, 0xc0, !PT ;  /* 0x000003fc0a0b7812 */ /* 0x000fe200078ec0ff */
[----:B------:R-:W-:Y:S02]  /*0630*/  VIADD R8, R8, UR4 ;  /* 0x0000000408087c36 */ /* 0x000fe40008000000 */
[----:B------:R-:W-:Y:S02]  /*0640*/  VIADD R0, R3, UR4 ;  /* 0x0000000403007c36 */ /* 0x000fe40008000000 */
[----:B------:R-:W-:Y:S02]  /*0650*/  VIADD R10, R9, UR4 ;  /* 0x00000004090a7c36 */ /* 0x000fe40008000000 */
[----:B------:R-:W-:Y:S02]  /*0660*/  VIADD R12, R11, UR4 ;  /* 0x000000040b0c7c36 */ /* 0x000fe40008000000 */
[C---:B------:R-:W-:Y:S02]  /*0670*/  IMAD R8, R7.reuse, 0x4, R8 ;  /* 0x0000000407087824 */ /* 0x040fe400078e0208 */
[----:B------:R-:W-:-:S02]  /*0680*/  IMAD R17, R7, 0x4, R0 ;  /* 0x0000000407117824 */ /* 0x000fc400078e0200 */
[C---:B------:R-:W-:Y:S01]  /*0690*/  IMAD R3, R7.reuse, 0x4, R10 ;  /* 0x0000000407037824 */ /* 0x040fe200078e020a */
[----:B------:R-:W-:Y:S01]  /*06a0*/  LEA R27, R4, UR4, 0x3 ;  /* 0x00000004041b7c11 */ /* 0x000fe2000f8e18ff */
[----:B------:R-:W-:Y:S01]  /*06b0*/  IMAD R19, R7, 0x4, R12 ;  /* 0x0000000407137824 */ /* 0x000fe200078e020c */
[----:B-1----:R-:W-:Y:S04]  /*06c0*/  LDS R24, [R8+0x1000] ;  /* 0x0010000008187984 */ /* 0x002fe80000000800 */
[----:B------:R-:W-:Y:S04]  /*06d0*/  LDS R25, [R8+0x1004] ;  /* 0x0010040008197984 */ /* 0x000fe80000000800 */
[----:B------:R-:W-:Y:S04]  /*06e0*/  LDS R22, [R8+0x1008] ;  /* 0x0010080008167984 */ /* 0x000fe80000000800 */
[----:B------:R-:W-:Y:S04]  /*06f0*/  LDS R23, [R8+0x100c] ;  /* 0x00100c0008177984 */ /* 0x000fe80000000800 */
[----:B------:R-:W-:Y:S04]  /*0700*/  LDS R12, [R3+0x2000] ;  /* 0x00200000030c7984 */ /* 0x000fe80000000800 */
[----:B------:R-:W-:Y:S04]  /*0710*/  LDS R16, [R3+0x2004] ;  /* 0x0020040003107984 */ /* 0x000fe80000000800 */
[----:B------:R-:W-:Y:S04]  /*0720*/  LDS R15, [R3+0x2008] ;  /* 0x00200800030f7984 */ /* 0x000fe80000000800 */
[----:B------:R0:W-:Y:S04]  /*0730*/  LDS R13, [R3+0x200c] ;  /* 0x00200c00030d7984 */ /* 0x0001e80000000800 */
[----:B------:R-:W-:Y:S04]  /*0740*/  LDS R28, [R17+0xc] ;  /* 0x00000c00111c7984 */ /* 0x000fe80000000800 */
[----:B------:R-:W-:Y:S04]  /*0750*/  LDS R7, [R17+0x8] ;  /* 0x0000080011077984 */ /* 0x000fe80000000800 */
[----:B------:R-:W-:Y:S04]  /*0760*/  LDS R10, [R17+0x4] ;  /* 0x00000400110a7984 */ /* 0x000fe80000000800 */
[----:B------:R-:W-:Y:S04]  /*0770*/  LDS R4, [R17] ;  /* 0x0000000011047984 */ /* 0x000fe80000000800 */
[----:B------:R-:W-:Y:S04]  /*0780*/  LDS R0, [R19+0x3000] ;  /* 0x0030000013007984 */ /* 0x000fe80000000800 */
[----:B------:R-:W-:Y:S04]  /*0790*/  LDS R14, [R19+0x3004] ;  /* 0x00300400130e7984 */ /* 0x000fe80000000800 */
[----:B------:R-:W-:Y:S04]  /*07a0*/  LDS R9, [R19+0x3008] ;  /* 0x0030080013097984 */ /* 0x000fe80000000800 */
[----:B------:R-:W-:Y:S01]  /*07b0*/  LDS R8, [R19+0x300c] ;  /* 0x00300c0013087984 */ /* 0x000fe20000000800 */
[----:B------:R-:W-:Y:S01]  /*07c0*/  BAR.SYNC.DEFER_BLOCKING 0x0 ;  /* 0x0000000000007b1d */ /* 0x000fe20000010000 */
[----:B------:R-:W-:-:S02]  /*07d0*/  LEA R11, R5, UR4, 0x3 ;  /* 0x00000004050b7c11 */ /* 0x000fc4000f8e18ff */
[----:B0-----:R-:W-:-:S04]  /*07e0*/  LOP3.LUT R3, R5, 0x40, RZ, 0xfc, !PT ;  /* 0x0000004005037812 */ /* 0x001fc800078efcff */
[----:B------:R-:W-:Y:S02]  /*07f0*/  LEA R26, R3, UR4, 0x3 ;  /* 0x00000004031a7c11 */ /* 0x000fe4000f8e18ff */
[----:B------:R-:W-:-:S04]  /*0800*/  LOP3.LUT R18, R5, 0x80, RZ, 0xfc, !PT ;  /* 0x0000008005127812 */ /* 0x000fc800078efcff */
[----:B------:R-:W-:Y:S02]  /*0810*/  LEA R18, R18, UR4, 0x3 ;  /* 0x0000000412127c11 */ /* 0x000fe4000f8e18ff */
[----:B------:R-:W-:Y:S02]  /*0820*/  LOP3.LUT R21, R21, 0xc, R2, 0xf8, !PT ;  /* 0x0000000c15157812 */ /* 0x000fe400078ef802 */
[----:B------:R-:W0:Y:S01]  /*0830*/  LDC.64 R2, c[0x0][0x220] ;  /* 0x00008800ff027b82 */ /* 0x000e220000000a00 */
[----:B------:R-:W-:Y:S07]  /*0840*/  STS [R27], R6 ;  /* 0x000000061b007388 */ /* 0x000fee0000000800 */
[----:B------:R-:W-:Y:S06]  /*0850*/  BAR.SYNC.DEFER_BLOCKING 0x0 ;  /* 0x0000000000007b1d */ /* 0x000fec0000010000 */
[----:B------:R-:W1:Y:S04]  /*0860*/  LDS R11, [R11] ;  /* 0x000000000b0b7984 */ /* 0x000e680000000800 */
[----:B------:R-:W2:Y:S04]  /*0870*/  LDS R26, [R26] ;  /* 0x000000001a1a7984 */ /* 0x000ea80000000800 */
[----:B------:R-:W3:Y:S01]  /*0880*/  LDS R18, [R18] ;  /* 0x0000000012127984 */ /* 0x000ee20000000800 */
[CC--:B-1----:R-:W-:Y:S01]  /*0890*/  FSETP.GEU.AND P1, PT, R7.reuse, -R11.reuse, PT ;  /* 0x8000000b0700720b */ /* 0x0c2fe20003f2e000 */
[--C-:B------:R-:W-:Y:S01]  /*08a0*/  FADD R6, R7, R11.reuse ;  /* 0x0000000b07067221 */ /* 0x100fe20000000000 */
[CC--:B------:R-:W-:Y:S01]  /*08b0*/  FSETP.GEU.AND P0, PT, R28.reuse, -R11.reuse, PT ;  /* 0x8000000b1c00720b */ /* 0x0c0fe20003f0e000 */
[--C-:B------:R-:W-:Y:S01]  /*08c0*/  FADD R7, R28, R11.reuse ;  /* 0x0000000b1c077221 */ /* 0x100fe20000000000 */
[----:B------:R-:W-:Y:S01]  /*08d0*/  IMAD.SHL.U32 R28, R20, 0x100, RZ ;  /* 0x00000100141c7824 */ /* 0x000fe200078e00ff */
[CC--:B------:R-:W-:Y:S01]  /*08e0*/  FSETP.GEU.AND P2, PT, R10.reuse, -R11.reuse, PT ;  /* 0x8000000b0a00720b */ /* 0x0c0fe20003f4e000 */
[--C-:B------:R-:W-:Y:S01]  /*08f0*/  FADD R10, R10, R11.reuse ;  /* 0x0000000b0a0a7221 */ /* 0x100fe20000000000 */
[C---:B------:R-:W-:Y:S01]  /*0900*/  FSETP.GEU.AND P3, PT, R4.reuse, -R11, PT ;  /* 0x8000000b0400720b */ /* 0x040fe20003f6e000 */
[----:B------:R-:W-:Y:S01]  /*0910*/  FADD R4, R4, R11 ;  /* 0x0000000b04047221 */ /* 0x000fe20000000000 */
[----:B------:R-:W-:-:S02]  /*0920*/  PRMT R11, R5, 0x6540, R20 ;  /* 0x00006540050b7816 */ /* 0x000fc40000000014 */
[----:B------:R-:W-:Y:S02]  /*0930*/  LOP3.LUT R19, R28, 0x40, R5, 0xfe, !PT ;  /* 0x000000401c137812 */ /* 0x000fe400078efe05 */
[----:B------:R-:W-:Y:S02]  /*0940*/  LOP3.LUT R20, R28, 0x80, R5, 0xfe, !PT ;  /* 0x000000801c147812 */ /* 0x000fe400078efe05 */
[----:B------:R-:W-:Y:S02]  /*0950*/  LOP3.LUT R28, R28, 0xc0, R5, 0xfe, !PT ;  /* 0x000000c01c1c7812 */ /* 0x000fe400078efe05 */
[----:B------:R-:W-:-:S04]  /*0960*/  LOP3.LUT R5, R5, 0xc0, RZ, 0xfc, !PT ;  /* 0x000000c005057812 */ /* 0x000fc800078efcff */
[----:B------:R-:W-:-:S06]  /*0970*/  LEA R17, R5, UR4, 0x3 ;  /* 0x0000000405117c11 */ /* 0x000fcc000f8e18ff */
[----:B------:R-:W1:Y:S01]  /*0980*/  LDS R17, [R17] ;  /* 0x0000000011117984 */ /* 0x000e620000000800 */
[C---:B------:R-:W-:Y:S01]  /*0990*/  ISETP.GE.AND P4, PT, R11.reuse, 0x100, PT ;  /* 0x000001000b00780c */ /* 0x040fe20003f86270 */
[----:B------:R-:W-:Y:S01]  /*09a0*/  IMAD R11, R11, 0x1000, R21 ;  /* 0x000010000b0b7824 */ /* 0x000fe200078e0215 */
[----:B------:R-:W-:Y:S02]  /*09b0*/  SEL R5, R10, RZ, P2 ;  /* 0x000000ff0a057207 */ /* 0x000fe40001000000 */
[----:B------:R-:W-:Y:S01]  /*09c0*/  SEL R6, R6, RZ, P1 ;  /* 0x000000ff06067207 */ /* 0x000fe20000800000 */
[----:B0-----:R-:W-:Y:S01]  /*09d0*/  IMAD.WIDE R10, R11, 0x4, R2 ;  /* 0x000000040b0a7825 */ /* 0x001fe200078e0202 */
[----:B------:R-:W-:Y:S02]  /*09e0*/  SEL R7, R7, RZ, P0 ;  /* 0x000000ff07077207 */ /* 0x000fe40000000000 */
[----:B------:R-:W-:Y:S02]  /*09f0*/  SEL R4, R4, RZ, P3 ;  /* 0x000000ff04047207 */ /* 0x000fe40001800000 */
[----:B------:R-:W-:-:S02]  /*0a00*/  ISETP.GE.AND P6, PT, R19, 0x100, PT ;  /* 0x000001001300780c */ /* 0x000fc40003fc6270 */
[CC--:B--2---:R-:W-:Y:S01]  /*0a10*/  FSETP.GEU.AND P2, PT, R25.reuse, -R26.reuse, PT ;  /* 0x8000001a1900720b */ /* 0x0c4fe20003f4e000 */
[----:B------:R0:W-:Y:S01]  /*0a20*/  @!P4 STG.E.128 desc[UR6][R10.64], R4 ;  /* 0x000000040a00c986 */ /* 0x0001e2000c101d06 */
[CC--:B------:R-:W-:Y:S01]  /*0a30*/  FSETP.GEU.AND P4, PT, R22.reuse, -R26.reuse, PT ;  /* 0x8000001a1600720b */ /* 0x0c0fe20003f8e000 */
[--C-:B------:R-:W-:Y:S01]  /*0a40*/  FADD R25, R25, R26.reuse ;  /* 0x0000001a19197221 */ /* 0x100fe20000000000 */
[----:B------:R-:W-:Y:S01]  /*0a50*/  FADD R22, R22, R26 ;  /* 0x0000001a16167221 */ /* 0x000fe20000000000 */
[----:B------:R-:W-:Y:S01]  /*0a60*/  IMAD R27, R19, 0x1000, R21 ;  /* 0x00001000131b7824 */ /* 0x000fe200078e0215 */
[-C--:B------:R-:W-:Y:S02]  /*0a70*/  FSETP.GEU.AND P5, PT, R23, -R26.reuse, PT ;  /* 0x8000001a1700720b */ /* 0x080fe40003fae000 */
[----:B------:R-:W-:Y:S02]  /*0a80*/  FSETP.GEU.AND P3, PT, R24, -R26, PT ;  /* 0x8000001a1800720b */ /* 0x000fe40003f6e000 */
[----:B------:R-:W-:-:S02]  /*0a90*/  ISETP.GE.AND P1, PT, R20, 0x100, PT ;  /* 0x000001001400780c */ /* 0x000fc40003f26270 */
[----:B------:R-:W-:Y:S01]  /*0aa0*/  ISETP.GE.AND P0, PT, R28, 0x100, PT ;  /* 0x000001001c00780c */ /* 0x000fe20003f06270 */
[--C-:B0-----:R-:W-:Y:S01]  /*0ab0*/  FADD R7, R23, R26.reuse ;  /* 0x0000001a17077221 */ /* 0x101fe20000000000 */
[----:B------:R-:W-:Y:S01]  /*0ac0*/  FADD R4, R24, R26 ;  /* 0x0000001a18047221 */ /* 0x000fe20000000000 */
[----:B------:R-:W-:Y:S01]  /*0ad0*/  IMAD.WIDE R10, R27, 0x4, R2 ;  /* 0x000000041b0a7825 */ /* 0x000fe200078e0202 */
[----:B------:R-:W-:Y:S02]  /*0ae0*/  SEL R5, R25, RZ, P2 ;  /* 0x000000ff19057207 */ /* 0x000fe40001000000 */
[----:B------:R-:W-:Y:S02]  /*0af0*/  SEL R6, R22, RZ, P4 ;  /* 0x000000ff16067207 */ /* 0x000fe40002000000 */
[----:B------:R-:W-:Y:S02]  /*0b00*/  SEL R4, R4, RZ, P3 ;  /* 0x000000ff04047207 */ /* 0x000fe40001800000 */
[----:B------:R-:W-:-:S02]  /*0b10*/  SEL R7, R7, RZ, P5 ;  /* 0x000000ff07077207 */ /* 0x000fc40002800000 */
[CC--:B---3--:R-:W-:Y:S01]  /*0b20*/  FSETP.GEU.AND P3, PT, R15.reuse, -R18.reuse, PT ;  /* 0x800000120f00720b */ /* 0x0c8fe20003f6e000 */
[--C-:B------:R-:W-:Y:S01]  /*0b30*/  FADD R15, R15, R18.reuse ;  /* 0x000000120f0f7221 */ /* 0x100fe20000000000 */
[-C--:B------:R-:W-:Y:S01]  /*0b40*/  FSETP.GEU.AND P2, PT, R16, -R18.reuse, PT ;  /* 0x800000121000720b */ /* 0x080fe20003f4e000 */
[--C-:B------:R-:W-:Y:S01]  /*0b50*/  IMAD R19, R28, 0x1000, R21.reuse ;  /* 0x000010001c137824 */ /* 0x100fe200078e0215 */
[-C--:B------:R-:W-:Y:S01]  /*0b60*/  FSETP.GEU.AND P5, PT, R12, -R18.reuse, PT ;  /* 0x800000120c00720b */ /* 0x080fe20003fae000 */
[--C-:B------:R-:W-:Y:S01]  /*0b70*/  FADD R16, R16, R18.reuse ;  /* 0x0000001210107221 */ /* 0x100fe20000000000 */
[C-C-:B------:R-:W-:Y:S01]  /*0b80*/  FADD R22, R13.reuse, R18.reuse ;  /* 0x000000120d167221 */ /* 0x140fe20000000000 */
[----:B------:R-:W-:Y:S01]  /*0b90*/  FADD R12, R12, R18 ;  /* 0x000000120c0c7221 */ /* 0x000fe20000000000 */
[----:B------:R-:W-:Y:S01]  /*0ba0*/  IMAD R21, R20, 0x1000, R21 ;  /* 0x0000100014157824 */ /* 0x000fe200078e0215 */
[----:B------:R-:W-:Y:S01]  /*0bb0*/  FSETP.GEU.AND P4, PT, R13, -R18, PT ;  /* 0x800000120d00720b */ /* 0x000fe20003f8e000 */
[----:B------:R0:W-:Y:S01]  /*0bc0*/  @!P6 STG.E.128 desc[UR6][R10.64], R4 ;  /* 0x000000040a00e986 */ /* 0x0001e2000c101d06 */
[C---:B-1----:R-:W-:Y:S01]  /*0bd0*/  FSETP.GEU.AND P6, PT, R14.reuse, -R17, PT ;  /* 0x800000110e00720b */ /* 0x042fe20003fce000 */
[----:B------:R-:W-:Y:S01]  /*0be0*/  FADD R18, R14, R17 ;  /* 0x000000110e127221 */ /* 0x000fe20000000000 */
[----:B------:R-:W-:Y:S01]  /*0bf0*/  SEL R14, R15, RZ, P3 ;  /* 0x000000ff0f0e7207 */ /* 0x000fe20001800000 */
[----:B------:R-:W-:Y:S01]  /*0c00*/  IMAD.WIDE R20, R21, 0x4, R2 ;  /* 0x0000000415147825 */ /* 0x000fe200078e0202 */
[----:B------:R-:W-:-:S02]  /*0c10*/  SEL R12, R12, RZ, P5 ;  /* 0x000000ff0c0c7207 */ /* 0x000fc40002800000 */
[----:B------:R-:W-:Y:S02]  /*0c20*/  SEL R13, R16, RZ, P2 ;  /* 0x000000ff100d7207 */ /* 0x000fe40001000000 */
[----:B------:R-:W-:Y:S02]  /*0c30*/  SEL R15, R22, RZ, P4 ;  /* 0x000000ff160f7207 */ /* 0x000fe40002000000 */
[CC--:B------:R-:W-:Y:S01]  /*0c40*/  FSETP.GEU.AND P5, PT, R9.reuse, -R17.reuse, PT ;  /* 0x800000110900720b */ /* 0x0c0fe20003fae000 */
[--C-:B------:R-:W-:Y:S01]  /*0c50*/  FADD R9, R9, R17.reuse ;  /* 0x0000001109097221 */ /* 0x100fe20000000000 */
[CC--:B------:R-:W-:Y:S01]  /*0c60*/  FSETP.GEU.AND P2, PT, R8.reuse, -R17.reuse, PT ;  /* 0x800000110800720b */ /* 0x0c0fe20003f4e000 */
[--C-:B------:R-:W-:Y:S01]  /*0c70*/  FADD R8, R8, R17.reuse ;  /* 0x0000001108087221 */ /* 0x100fe20000000000 */
[C---:B------:R-:W-:Y:S01]  /*0c80*/  FSETP.GEU.AND P3, PT, R0.reuse, -R17, PT ;  /* 0x800000110000720b */ /* 0x040fe20003f6e000 */
[----:B------:R-:W-:Y:S01]  /*0c90*/  FADD R0, R0, R17 ;  /* 0x0000001100007221 */ /* 0x000fe20000000000 */
[----:B------:R1:W-:Y:S01]  /*0ca0*/  @!P1 STG.E.128 desc[UR6][R20.64], R12 ;  /* 0x0000000c14009986 */ /* 0x0003e2000c101d06 */
[----:B------:R-:W-:Y:S01]  /*0cb0*/  IMAD.WIDE R2, R19, 0x4, R2 ;  /* 0x0000000413027825 */ /* 0x000fe200078e0202 */
[----:B0-----:R-:W-:-:S02]  /*0cc0*/  SEL R5, R18, RZ, P6 ;  /* 0x000000ff12057207 */ /* 0x001fc40003000000 */
[----:B------:R-:W-:Y:S02]  /*0cd0*/  SEL R6, R9, RZ, P5 ;  /* 0x000000ff09067207 */ /* 0x000fe40002800000 */
[----:B------:R-:W-:Y:S02]  /*0ce0*/  SEL R7, R8, RZ, P2 ;  /* 0x000000ff08077207 */ /* 0x000fe40001000000 */
[----:B------:R-:W-:Y:S01]  /*0cf0*/  SEL R4, R0, RZ, P3 ;  /* 0x000000ff00047207 */ /* 0x000fe20001800000 */
[----:B------:R-:W-:Y:S06]  /*0d00*/  @P0 EXIT ;  /* 0x000000000000094d */ /* 0x000fec0003800000 */
[----:B------:R-:W-:Y:S01]  /*0d10*/  STG.E.128 desc[UR6][R2.64], R4 ;  /* 0x0000000402007986 */ /* 0x000fe2000c101d06 */
[----:B------:R-:W-:Y:S05]  /*0d20*/  EXIT ;  /* 0x000000000000794d */ /* 0x000fea0003800000 */
.L_x_0:
[----:B------:R-:W-:-:S00]  /*0d30*/  BRA `(.L_x_0) ;  /* 0xfffffffc00fc7947 */ /* 0x000fc0000383ffff */
[----:B------:R-:W-:-:S00]  /*0d40*/  NOP ;  /* 0x0000000000007918 */ /* 0x000fc00000000000 */
        /* <DEDUP_REMOVED lines=11> */
.L_x_1:


//--------------------- .nv.shared.triton_poi_fused_convolution_div_relu_sub_4 --------------------------
	.section	.nv.shared.triton_poi_fused_convolution_div_relu_sub_4,"aw",@nobits
	.sectionflags	@""
	.align	16
	.zero		1024


//--------------------- .nv.constant0.triton_poi_fused_convolution_div_relu_sub_4 --------------------------
	.section	.nv.constant0.triton_poi_fused_convolution_div_relu_sub_4,"a",@progbits
	.sectionflags	@""
	.align	4
.nv.constant0.triton_poi_fused_convolution_div_relu_sub_4:
	.zero		560
